	.headerflags	@"EF_CUDA_TEXMODE_UNIFIED EF_CUDA_64BIT_ADDRESS EF_CUDA_ACCELERATORS EF_CUDA_SM90 EF_CUDA_VIRTUAL_SM(EF_CUDA_SM90)"
	.elftype	@"ET_EXEC"


//--------------------- .nv.info                  --------------------------
	.section	.nv.info,"",@"SHT_CUDA_INFO"
	.align	4


	//----- nvinfo : EIATTR_REGCOUNT
	.align		4
        /*0000*/ 	.byte	0x04, 0x2f
        /*0002*/ 	.short	(.L_1 - .L_0)
	.align		4
.L_0:
        /*0004*/ 	.word	index@(triton_poi_fused_convolution_28)
        /*0008*/ 	.word	0x0000000c


	//----- nvinfo : EIATTR_MIN_STACK_SIZE
	.align		4
.L_1:
        /*000c*/ 	.byte	0x04, 0x12
        /*000e*/ 	.short	(.L_3 - .L_2)
	.align		4
.L_2:
        /*0010*/ 	.word	index@(triton_poi_fused_convolution_28)
        /*0014*/ 	.word	0x00000000


	//----- nvinfo : EIATTR_FRAME_SIZE
	.align		4
.L_3:
        /*0018*/ 	.byte	0x04, 0x11
        /*001a*/ 	.short	(.L_5 - .L_4)
	.align		4
.L_4:
        /*001c*/ 	.word	index@(triton_poi_fused_convolution_28)
        /*0020*/ 	.word	0x00000000


	//----- nvinfo : EIATTR_MIN_STACK_SIZE
	.align		4
.L_5:
        /*0024*/ 	.byte	0x04, 0x12
        /*0026*/ 	.short	(.L_7 - .L_6)
	.align		4
.L_6:
        /*0028*/ 	.word	index@(triton_poi_fused_convolution_28)
        /*002c*/ 	.word	0x00000000
.L_7:


//--------------------- .nv.info.triton_poi_fused_convolution_28 --------------------------
	.section	.nv.info.triton_poi_fused_convolution_28,"",@"SHT_CUDA_INFO"
	.sectionflags	@""
	.align	4


	//----- nvinfo : EIATTR_CUDA_API_VERSION
	.align		4
        /*0000*/ 	.byte	0x04, 0x37
        /*0002*/ 	.short	(.L_9 - .L_8)
.L_8:
        /*0004*/ 	.word	0x0000007c


	//----- nvinfo : EIATTR_KPARAM_INFO
	.align		4
.L_9:
        /*0008*/ 	.byte	0x04, 0x17
        /*000a*/ 	.short	(.L_11 - .L_10)
.L_10:
        /*000c*/ 	.word	0x00000000
        /*0010*/ 	.short	0x0002
        /*0012*/ 	.short	0x0010
        /*0014*/ 	.byte	0x00, 0xf0, 0x11, 0x00


	//----- nvinfo : EIATTR_KPARAM_INFO
	.align		4
.L_11:
        /*0018*/ 	.byte	0x04, 0x17
        /*001a*/ 	.short	(.L_13 - .L_12)
.L_12:
        /*001c*/ 	.word	0x00000000
        /*0020*/ 	.short	0x0001
        /*0022*/ 	.short	0x0008
        /*0024*/ 	.byte	0x00, 0xf4, 0x21, 0x00


	//----- nvinfo : EIATTR_KPARAM_INFO
	.align		4
.L_13:
        /*0028*/ 	.byte	0x04, 0x17
        /*002a*/ 	.short	(.L_15 - .L_14)
.L_14:
        /*002c*/ 	.word	0x00000000
        /*0030*/ 	.short	0x0000
        /*0032*/ 	.short	0x0000
        /*0034*/ 	.byte	0x00, 0xf4, 0x21, 0x00


	//----- nvinfo : EIATTR_SPARSE_MMA_MASK
	.align		4
.L_15:
        /*0038*/ 	.byte	0x03, 0x50
        /*003a*/ 	.short	0x0000


	//----- nvinfo : EIATTR_MAXREG_COUNT
	.align		4
        /*003c*/ 	.byte	0x03, 0x1b
        /*003e*/ 	.short	0x00ff


	//----- nvinfo : EIATTR_EXIT_INSTR_OFFSETS
	.align		4
        /*0040*/ 	.byte	0x04, 0x1c
        /*0042*/ 	.short	(.L_17 - .L_16)


	//   ....[0]....
.L_16:
        /*0044*/ 	.word	0x000001b0


	//   ....[1]....
        /*0048*/ 	.word	0x000001d0


	//----- nvinfo : EIATTR_REQNTID
	.align		4
.L_17:
        /*004c*/ 	.byte	0x04, 0x10
        /*004e*/ 	.short	(.L_19 - .L_18)
.L_18:
        /*0050*/ 	.word	0x00000080
        /*0054*/ 	.word	0x00000001
        /*0058*/ 	.word	0x00000001


	//----- nvinfo : EIATTR_CBANK_PARAM_SIZE
	.align		4
.L_19:
        /*005c*/ 	.byte	0x03, 0x19
        /*005e*/ 	.short	0x0014


	//----- nvinfo : EIATTR_PARAM_CBANK
	.align		4
        /*0060*/ 	.byte	0x04, 0x0a
        /*0062*/ 	.short	(.L_21 - .L_20)
	.align		4
.L_20:
        /*0064*/ 	.word	index@(.nv.constant0.triton_poi_fused_convolution_28)
        /*0068*/ 	.short	0x0210
        /*006a*/ 	.short	0x0014


	//----- nvinfo : EIATTR_SW_WAR
	.align		4
.L_21:
        /*006c*/ 	.byte	0x04, 0x36
        /*006e*/ 	.short	(.L_23 - .L_22)
.L_22:
        /*0070*/ 	.word	0x00000008
.L_23:


//--------------------- .nv.callgraph             --------------------------
	.section	.nv.callgraph,"",@"SHT_CUDA_CALLGRAPH"
	.align	4
	.sectionentsize	8
	.align		4
        /*0000*/ 	.word	0x00000000
	.align		4
        /*0004*/ 	.word	0xffffffff
	.align		4
        /*0008*/ 	.word	0x00000000
	.align		4
        /*000c*/ 	.word	0xfffffffe
	.align		4
        /*0010*/ 	.word	0x00000000
	.align		4
        /*0014*/ 	.word	0xfffffffd
	.align		4
        /*0018*/ 	.word	0x00000000
	.align		4
        /*001c*/ 	.word	0xfffffffc


//--------------------- .text.triton_poi_fused_convolution_28 --------------------------
	.section	.text.triton_poi_fused_convolution_28,"ax",@progbits
	.align	128
        .global         triton_poi_fused_convolution_28
        .type           triton_poi_fused_convolution_28,@function
        .size           triton_poi_fused_convolution_28,(.L_x_1 - triton_poi_fused_convolution_28)
        .other          triton_poi_fused_convolution_28,@"STO_CUDA_ENTRY STV_DEFAULT"
triton_poi_fused_convolution_28:
.text.triton_poi_fused_convolution_28:
[----:B------:R-:W0:Y:S02]  /*0000*/  LDC R1, c[0x0][0x28] ;  /* 0x00000a00ff017b82 */ /* 0x000e240000000800 */
[----:B------:R-:W1:Y:S01]  /*0010*/  S2R R0, SR_TID.X ;  /* 0x0000000000007919 */ /* 0x000e620000002100 */
[----:B------:R-:W2:Y:S01]  /*0020*/  LDC.64 R2, c[0x0][0x210] ;  /* 0x00008400ff027b82 */ /* 0x000ea20000000a00 */
[----:B------:R-:W-:Y:S01]  /*0030*/  ULDC.64 UR4, c[0x0][0x208] ;  /* 0x0000820000047ab9 */ /* 0x000fe20000000a00 */
[----:B------:R-:W3:Y:S06]  /*0040*/  S2R R7, SR_CTAID.X ;  /* 0x0000000000077919 */ /* 0x000eec0000002500 */
[----:B------:R-:W4:Y:S01]  /*0050*/  LDC.64 R4, c[0x0][0x218] ;  /* 0x00008600ff047b82 */ /* 0x000f220000000a00 */
[----:B-1----:R-:W-:Y:S01]  /*0060*/  IMAD.SHL.U32 R0, R0, 0x2, RZ ;  /* 0x0000000200007824 */ /* 0x002fe200078e00ff */
[----:B---3--:R-:W-:-:S04]  /*0070*/  SHF.R.S32.HI R6, RZ, 0x17, R7 ;  /* 0x00000017ff067819 */ /* 0x008fc80000011407 */
[----:B------:R-:W-:Y:S02]  /*0080*/  LOP3.LUT R0, R0, 0xfe, RZ, 0xc0, !PT ;  /* 0x000000fe00007812 */ /* 0x000fe400078ec0ff */
[----:B------:R-:W-:-:S03]  /*0090*/  SGXT R6, R6, 0x1 ;  /* 0x000000010606781a */ /* 0x000fc60000000200 */
[----:B------:R-:W-:-:S04]  /*00a0*/  IMAD R7, R7, 0x100, R0 ;  /* 0x0000010007077824 */ /* 0x000fc800078e0200 */
[C---:B--2---:R-:W-:Y:S01]  /*00b0*/  IMAD.WIDE R2, R7.reuse, 0x4, R2 ;  /* 0x0000000407027825 */ /* 0x044fe200078e0202 */
[----:B------:R-:W-:Y:S02]  /*00c0*/  LEA.HI R6, R6, R7, RZ, 0x4 ;  /* 0x0000000706067211 */ /* 0x000fe400078f20ff */
[----:B------:R-:W-:Y:S02]  /*00d0*/  ISETP.GE.AND P0, PT, R7, 0x100, PT ;  /* 0x000001000700780c */ /* 0x000fe40003f06270 */
[----:B------:R-:W-:-:S04]  /*00e0*/  SHF.R.S32.HI R6, RZ, 0x4, R6 ;  /* 0x00000004ff067819 */ /* 0x000fc80000011406 */
[----:B------:R-:W-:-:S04]  /*00f0*/  LEA.HI R0, R6, R6, RZ, 0x2 ;  /* 0x0000000606007211 */ /* 0x000fc800078f10ff */
[----:B------:R-:W-:Y:S01]  /*0100*/  LOP3.LUT R9, R0, 0xfffffffc, RZ, 0xc0, !PT ;  /* 0xfffffffc00097812 */ /* 0x000fe200078ec0ff */
[----:B------:R-:W-:-:S04]  /*0110*/  IMAD.MOV.U32 R0, RZ, RZ, RZ ;  /* 0x000000ffff007224 */ /* 0x000fc800078e00ff */
[----:B------:R-:W-:Y:S01]  /*0120*/  IMAD.IADD R9, R6, 0x1, -R9 ;  /* 0x0000000106097824 */ /* 0x000fe200078e0a09 */
[----:B------:R-:W-:-:S03]  /*0130*/  CS2R R6, SRZ ;  /* 0x0000000000067805 */ /* 0x000fc6000001ff00 */
[----:B----4-:R-:W-:-:S03]  /*0140*/  IMAD.WIDE R4, R9, 0x4, R4 ;  /* 0x0000000409047825 */ /* 0x010fc600078e0204 */
[----:B------:R-:W2:Y:S01]  /*0150*/  @!P0 LDG.E.64 R6, desc[UR4][R2.64] ;  /* 0x0000000402068981 */ /* 0x000ea2000c1e1b00 */
[----:B------:R-:W-:-:S03]  /*0160*/  IMAD.MOV.U32 R9, RZ, RZ, RZ ;  /* 0x000000ffff097224 */ /* 0x000fc600078e00ff */
[----:B------:R-:W2:Y:S04]  /*0170*/  @!P0 LDG.E.EL R0, desc[UR4][R4.64] ;  /* 0x0000000404008981 */ /* 0x000ea8000c2e1900 */
[----:B------:R-:W3:Y:S01]  /*0180*/  @!P0 LDG.E.EL R9, desc[UR4][R4.64] ;  /* 0x0000000404098981 */ /* 0x000ee2000c2e1900 */
[----:B--2---:R-:W-:Y:S01]  /*0190*/  FADD R7, R0, R7 ;  /* 0x0000000700077221 */ /* 0x004fe20000000000 */
[----:B---3--:R-:W-:Y:S01]  /*01a0*/  FADD R6, R9, R6 ;  /* 0x0000000609067221 */ /* 0x008fe20000000000 */
[----:B------:R-:W-:Y:S06]  /*01b0*/  @P0 EXIT ;  /* 0x000000000000094d */ /* 0x000fec0003800000 */
[----:B------:R-:W-:Y:S01]  /*01c0*/  STG.E.64 desc[UR4][R2.64], R6 ;  /* 0x0000000602007986 */ /* 0x000fe2000c101b04 */
[----:B------:R-:W-:Y:S05]  /*01d0*/  EXIT ;  /* 0x000000000000794d */ /* 0x000fea0003800000 */
.L_x_0:
[----:B------:R-:W-:-:S00]  /*01e0*/  BRA `(.L_x_0) ;  /* 0xfffffffc00fc7947 */ /* 0x000fc0000383ffff */
[----:B------:R-:W-:-:S00]  /*01f0*/  NOP ;  /* 0x0000000000007918 */ /* 0x000fc00000000000 */
        /* <DEDUP_REMOVED lines=8> */
.L_x_1:


//--------------------- .nv.constant0.triton_poi_fused_convolution_28 --------------------------
	.section	.nv.constant0.triton_poi_fused_convolution_28,"a",@progbits
	.sectionflags	@""
	.align	4
.nv.constant0.triton_poi_fused_convolution_28:
	.zero		548
